	.headerflags	@"EF_CUDA_TEXMODE_UNIFIED EF_CUDA_64BIT_ADDRESS EF_CUDA_ACCELERATORS EF_CUDA_SM90 EF_CUDA_VIRTUAL_SM(EF_CUDA_SM90)"
	.elftype	@"ET_EXEC"


//--------------------- .nv.info                  --------------------------
	.section	.nv.info,"",@"SHT_CUDA_INFO"
	.align	4


	//----- nvinfo : EIATTR_REGCOUNT
	.align		4
        /*0000*/ 	.byte	0x04, 0x2f
        /*0002*/ 	.short	(.L_3 - .L_2)
	.align		4
.L_2:
        /*0004*/ 	.word	index@(triton_poi_fused__native_batch_norm_legit_no_training_relu_6)
        /*0008*/ 	.word	0x00000012


	//----- nvinfo : EIATTR_MIN_STACK_SIZE
	.align		4
.L_3:
        /*000c*/ 	.byte	0x04, 0x12
        /*000e*/ 	.short	(.L_5 - .L_4)
	.align		4
.L_4:
        /*0010*/ 	.word	index@(triton_poi_fused__native_batch_norm_legit_no_training_relu_6)
        /*0014*/ 	.word	0x00000000


	//----- nvinfo : EIATTR_FRAME_SIZE
	.align		4
.L_5:
        /*0018*/ 	.byte	0x04, 0x11
        /*001a*/ 	.short	(.L_7 - .L_6)
	.align		4
.L_6:
        /*001c*/ 	.word	index@(triton_poi_fused__native_batch_norm_legit_no_training_relu_6)
        /*0020*/ 	.word	0x00000000


	//----- nvinfo : EIATTR_MIN_STACK_SIZE
	.align		4
.L_7:
        /*0024*/ 	.byte	0x04, 0x12
        /*0026*/ 	.short	(.L_9 - .L_8)
	.align		4
.L_8:
        /*0028*/ 	.word	index@(triton_poi_fused__native_batch_norm_legit_no_training_relu_6)
        /*002c*/ 	.word	0x00000000
.L_9:


//--------------------- .nv.info.triton_poi_fused__native_batch_norm_legit_no_training_relu_6 --------------------------
	.section	.nv.info.triton_poi_fused__native_batch_norm_legit_no_training_relu_6,"",@"SHT_CUDA_INFO"
	.sectionflags	@""
	.align	4


	//----- nvinfo : EIATTR_CUDA_API_VERSION
	.align		4
        /*0000*/ 	.byte	0x04, 0x37
        /*0002*/ 	.short	(.L_11 - .L_10)
.L_10:
        /*0004*/ 	.word	0x0000007c


	//----- nvinfo : EIATTR_KPARAM_INFO
	.align		4
.L_11:
        /*0008*/ 	.byte	0x04, 0x17
        /*000a*/ 	.short	(.L_13 - .L_12)
.L_12:
        /*000c*/ 	.word	0x00000000
        /*0010*/ 	.short	0x0006
        /*0012*/ 	.short	0x0030
        /*0014*/ 	.byte	0x00, 0xf0, 0x11, 0x00


	//----- nvinfo : EIATTR_KPARAM_INFO
	.align		4
.L_13:
        /*0018*/ 	.byte	0x04, 0x17
        /*001a*/ 	.short	(.L_15 - .L_14)
.L_14:
        /*001c*/ 	.word	0x00000000
        /*0020*/ 	.short	0x0005
        /*0022*/ 	.short	0x0028
        /*0024*/ 	.byte	0x00, 0xf4, 0x21, 0x00


	//----- nvinfo : EIATTR_KPARAM_INFO
	.align		4
.L_15:
        /*0028*/ 	.byte	0x04, 0x17
        /*002a*/ 	.short	(.L_17 - .L_16)
.L_16:
        /*002c*/ 	.word	0x00000000
        /*0030*/ 	.short	0x0004
        /*0032*/ 	.short	0x0020
        /*0034*/ 	.byte	0x00, 0xf4, 0x21, 0x00


	//----- nvinfo : EIATTR_KPARAM_INFO
	.align		4
.L_17:
        /*0038*/ 	.byte	0x04, 0x17
        /*003a*/ 	.short	(.L_19 - .L_18)
.L_18:
        /*003c*/ 	.word	0x00000000
        /*0040*/ 	.short	0x0003
        /*0042*/ 	.short	0x0018
        /*0044*/ 	.byte	0x00, 0xf4, 0x21, 0x00


	//----- nvinfo : EIATTR_KPARAM_INFO
	.align		4
.L_19:
        /*0048*/ 	.byte	0x04, 0x17
        /*004a*/ 	.short	(.L_21 - .L_20)
.L_20:
        /*004c*/ 	.word	0x00000000
        /*0050*/ 	.short	0x0002
        /*0052*/ 	.short	0x0010
        /*0054*/ 	.byte	0x00, 0xf4, 0x21, 0x00


	//----- nvinfo : EIATTR_KPARAM_INFO
	.align		4
.L_21:
        /*0058*/ 	.byte	0x04, 0x17
        /*005a*/ 	.short	(.L_23 - .L_22)
.L_22:
        /*005c*/ 	.word	0x00000000
        /*0060*/ 	.short	0x0001
        /*0062*/ 	.short	0x0008
        /*0064*/ 	.byte	0x00, 0xf4, 0x21, 0x00


	//----- nvinfo : EIATTR_KPARAM_INFO
	.align		4
.L_23:
        /*0068*/ 	.byte	0x04, 0x17
        /*006a*/ 	.short	(.L_25 - .L_24)
.L_24:
        /*006c*/ 	.word	0x00000000
        /*0070*/ 	.short	0x0000
        /*0072*/ 	.short	0x0000
        /*0074*/ 	.byte	0x00, 0xf4, 0x21, 0x00


	//----- nvinfo : EIATTR_SPARSE_MMA_MASK
	.align		4
.L_25:
        /*0078*/ 	.byte	0x03, 0x50
        /*007a*/ 	.short	0x0000


	//----- nvinfo : EIATTR_MAXREG_COUNT
	.align		4
        /*007c*/ 	.byte	0x03, 0x1b
        /*007e*/ 	.short	0x00ff


	//----- nvinfo : EIATTR_EXIT_INSTR_OFFSETS
	.align		4
        /*0080*/ 	.byte	0x04, 0x1c
        /*0082*/ 	.short	(.L_27 - .L_26)


	//   ....[0]....
.L_26:
        /*0084*/ 	.word	0x000002f0


	//   ....[1]....
        /*0088*/ 	.word	0x00000310


	//----- nvinfo : EIATTR_REQNTID
	.align		4
.L_27:
        /*008c*/ 	.byte	0x04, 0x10
        /*008e*/ 	.short	(.L_29 - .L_28)
.L_28:
        /*0090*/ 	.word	0x00000080
        /*0094*/ 	.word	0x00000001
        /*0098*/ 	.word	0x00000001


	//----- nvinfo : EIATTR_CBANK_PARAM_SIZE
	.align		4
.L_29:
        /*009c*/ 	.byte	0x03, 0x19
        /*009e*/ 	.short	0x0034


	//----- nvinfo : EIATTR_PARAM_CBANK
	.align		4
        /*00a0*/ 	.byte	0x04, 0x0a
        /*00a2*/ 	.short	(.L_31 - .L_30)
	.align		4
.L_30:
        /*00a4*/ 	.word	index@(.nv.constant0.triton_poi_fused__native_batch_norm_legit_no_training_relu_6)
        /*00a8*/ 	.short	0x0210
        /*00aa*/ 	.short	0x0034


	//----- nvinfo : EIATTR_SW_WAR
	.align		4
.L_31:
        /*00ac*/ 	.byte	0x04, 0x36
        /*00ae*/ 	.short	(.L_33 - .L_32)
.L_32:
        /*00b0*/ 	.word	0x00000008
.L_33:


//--------------------- .nv.callgraph             --------------------------
	.section	.nv.callgraph,"",@"SHT_CUDA_CALLGRAPH"
	.align	4
	.sectionentsize	8
	.align		4
        /*0000*/ 	.word	0x00000000
	.align		4
        /*0004*/ 	.word	0xffffffff
	.align		4
        /*0008*/ 	.word	0x00000000
	.align		4
        /*000c*/ 	.word	0xfffffffe
	.align		4
        /*0010*/ 	.word	0x00000000
	.align		4
        /*0014*/ 	.word	0xfffffffd
	.align		4
        /*0018*/ 	.word	0x00000000
	.align		4
        /*001c*/ 	.word	0xfffffffc


//--------------------- .nv.constant4             --------------------------
	.section	.nv.constant4,"a",@progbits
	.align	8
	.align		8
.nv.constant4:
        /*0000*/ 	.dword	_$_str
	.align		8
        /*0008*/ 	.dword	_$_str_$_2


//--------------------- .text.triton_poi_fused__native_batch_norm_legit_no_training_relu_6 --------------------------
	.section	.text.triton_poi_fused__native_batch_norm_legit_no_training_relu_6,"ax",@progbits
	.align	128
        .global         triton_poi_fused__native_batch_norm_legit_no_training_relu_6
        .type           triton_poi_fused__native_batch_norm_legit_no_training_relu_6,@function
        .size           triton_poi_fused__native_batch_norm_legit_no_training_relu_6,(.L_x_1 - triton_poi_fused__native_batch_norm_legit_no_training_relu_6)
        .other          triton_poi_fused__native_batch_norm_legit_no_training_relu_6,@"STO_CUDA_ENTRY STV_DEFAULT"
triton_poi_fused__native_batch_norm_legit_no_training_relu_6:
.text.triton_poi_fused__native_batch_norm_legit_no_training_relu_6:
[----:B------:R-:W0:Y:S01]  /*0000*/  LDC R1, c[0x0][0x28] ;  /* 0x00000a00ff017b82 */ /* 0x000e220000000800 */
[----:B------:R-:W1:Y:S07]  /*0010*/  S2R R0, SR_TID.X ;  /* 0x0000000000007919 */ /* 0x000e6e0000002100 */
[----:B------:R-:W2:Y:S01]  /*0020*/  LDC.64 R8, c[0x0][0x220] ;  /* 0x00008800ff087b82 */ /* 0x000ea20000000a00 */
[----:B------:R-:W-:Y:S01]  /*0030*/  HFMA2.MMA R14, -RZ, RZ, 0, 0 ;  /* 0x00000000ff0e7435 */ /* 0x000fe200000001ff */
[----:B------:R-:W-:Y:S01]  /*0040*/  ULDC.64 UR4, c[0x0][0x208] ;  /* 0x0000820000047ab9 */ /* 0x000fe20000000a00 */
[----:B------:R-:W3:Y:S05]  /*0050*/  S2R R3, SR_CTAID.X ;  /* 0x0000000000037919 */ /* 0x000eea0000002500 */
[----:B------:R-:W4:Y:S08]  /*0060*/  LDC.64 R4, c[0x0][0x210] ;  /* 0x00008400ff047b82 */ /* 0x000f300000000a00 */
[----:B------:R-:W5:Y:S08]  /*0070*/  LDC.64 R6, c[0x0][0x218] ;  /* 0x00008600ff067b82 */ /* 0x000f700000000a00 */
[----:B------:R-:W5:Y:S01]  /*0080*/  LDC.64 R10, c[0x0][0x228] ;  /* 0x00008a00ff0a7b82 */ /* 0x000f620000000a00 */
[----:B-1----:R-:W-:-:S07]  /*0090*/  LOP3.LUT R0, R0, 0x7f, RZ, 0xc0, !PT ;  /* 0x0000007f00007812 */ /* 0x002fce00078ec0ff */
[----:B------:R-:W1:Y:S01]  /*00a0*/  LDC.64 R12, c[0x0][0x230] ;  /* 0x00008c00ff0c7b82 */ /* 0x000e620000000a00 */
[----:B---3--:R-:W-:-:S04]  /*00b0*/  LEA R0, R3, R0, 0x7 ;  /* 0x0000000003007211 */ /* 0x008fc800078e38ff */
[C---:B------:R-:W-:Y:S01]  /*00c0*/  ISETP.GE.AND P0, PT, R0.reuse, 0x1800, PT ;  /* 0x000018000000780c */ /* 0x040fe20003f06270 */
[----:B------:R-:W-:-:S05]  /*00d0*/  IMAD.HI R2, R0, 0x2aaaaaab, RZ ;  /* 0x2aaaaaab00027827 */ /* 0x000fca00078e02ff */
[----:B------:R-:W-:-:S04]  /*00e0*/  SHF.R.U32.HI R3, RZ, 0x1f, R2 ;  /* 0x0000001fff037819 */ /* 0x000fc80000011602 */
[----:B------:R-:W-:-:S05]  /*00f0*/  LEA.HI R3, R2, R3, RZ, 0x1c ;  /* 0x0000000302037211 */ /* 0x000fca00078fe0ff */
[----:B------:R-:W-:-:S04]  /*0100*/  IMAD R15, R3, -0x60, R0 ;  /* 0xffffffa0030f7824 */ /* 0x000fc800078e0200 */
[----:B--2---:R-:W-:-:S05]  /*0110*/  IMAD.WIDE R8, R15, 0x4, R8 ;  /* 0x000000040f087825 */ /* 0x004fca00078e0208 */
[----:B------:R2:W3:Y:S01]  /*0120*/  @!P0 LDG.E.EL R14, desc[UR4][R8.64] ;  /* 0x00000004080e8981 */ /* 0x0004e2000c2e1900 */
[----:B------:R-:W-:Y:S01]  /*0130*/  CS2R R2, SRZ ;  /* 0x0000000000027805 */ /* 0x000fe2000001ff00 */
[----:B----4-:R-:W-:-:S04]  /*0140*/  IMAD.WIDE R4, R0, 0x4, R4 ;  /* 0x0000000400047825 */ /* 0x010fc800078e0204 */
[C---:B-----5:R-:W-:Y:S01]  /*0150*/  IMAD.WIDE R6, R15.reuse, 0x4, R6 ;  /* 0x000000040f067825 */ /* 0x060fe200078e0206 */
[----:B------:R4:W5:Y:S03]  /*0160*/  @!P0 LDG.E R2, desc[UR4][R4.64] ;  /* 0x0000000404028981 */ /* 0x000966000c1e1900 */
[C---:B0-2---:R-:W-:Y:S01]  /*0170*/  IMAD.WIDE R8, R15.reuse, 0x4, R10 ;  /* 0x000000040f087825 */ /* 0x045fe200078e020a */
[----:B------:R0:W5:Y:S03]  /*0180*/  @!P0 LDG.E.EL R3, desc[UR4][R6.64] ;  /* 0x0000000406038981 */ /* 0x000166000c2e1900 */
[----:B-1----:R-:W-:Y:S01]  /*0190*/  IMAD.WIDE R10, R15, 0x4, R12 ;  /* 0x000000040f0a7825 */ /* 0x002fe200078e020c */
[----:B------:R-:W-:Y:S01]  /*01a0*/  CS2R R12, SRZ ;  /* 0x00000000000c7805 */ /* 0x000fe2000001ff00 */
[----:B----4-:R-:W1:Y:S05]  /*01b0*/  LDC.64 R4, c[0x0][0x238] ;  /* 0x00008e00ff047b82 */ /* 0x010e6a0000000a00 */
[----:B------:R-:W2:Y:S04]  /*01c0*/  @!P0 LDG.E.EL R12, desc[UR4][R8.64] ;  /* 0x00000004080c8981 */ /* 0x000ea8000c2e1900 */
[----:B------:R-:W2:Y:S01]  /*01d0*/  @!P0 LDG.E.EL R13, desc[UR4][R10.64] ;  /* 0x000000040a0d8981 */ /* 0x000ea2000c2e1900 */
[----:B0-----:R-:W-:Y:S01]  /*01e0*/  MOV R6, 0x3e800000 ;  /* 0x3e80000000067802 */ /* 0x001fe20000000f00 */
[----:B---3--:R-:W-:-:S04]  /*01f0*/  FADD R14, R14, 0.0010000000474974513054 ;  /* 0x3a83126f0e0e7421 */ /* 0x008fc80000000000 */
[----:B------:R-:W0:Y:S01]  /*0200*/  MUFU.SQRT R15, R14 ;  /* 0x0000000e000f7308 */ /* 0x000e220000002000 */
[----:B-----5:R-:W-:Y:S01]  /*0210*/  FADD R2, -R3, R2 ;  /* 0x0000000203027221 */ /* 0x020fe20000000100 */
[C---:B0-----:R-:W-:Y:S02]  /*0220*/  FSETP.GT.AND P1, PT, R15.reuse, 8.50705917302346158658e+37, PT ;  /* 0x7e8000000f00780b */ /* 0x041fe40003f24000 */
[----:B------:R-:W-:Y:S02]  /*0230*/  FSETP.GEU.AND P2, PT, R15, 1.175494350822287508e-38, PT ;  /* 0x008000000f00780b */ /* 0x000fe40003f4e000 */
[----:B------:R-:W-:-:S09]  /*0240*/  FSEL R6, R6, 1, P1 ;  /* 0x3f80000006067808 */ /* 0x000fd20000800000 */
[----:B------:R-:W-:Y:S02]  /*0250*/  @P1 FMUL R15, R15, 0.25 ;  /* 0x3e8000000f0f1820 */ /* 0x000fe40000400000 */
[----:B------:R-:W-:Y:S02]  /*0260*/  @!P2 FMUL R6, R6, 16777216 ;  /* 0x4b8000000606a820 */ /* 0x000fe40000400000 */
[----:B------:R-:W-:-:S06]  /*0270*/  @!P2 FMUL R15, R15, 16777216 ;  /* 0x4b8000000f0fa820 */ /* 0x000fcc0000400000 */
[----:B------:R-:W0:Y:S02]  /*0280*/  MUFU.RCP R15, R15 ;  /* 0x0000000f000f7308 */ /* 0x000e240000001000 */
[----:B0-----:R-:W-:-:S04]  /*0290*/  FMUL R3, R15, R6 ;  /* 0x000000060f037220 */ /* 0x001fc80000400000 */
[----:B------:R-:W-:-:S04]  /*02a0*/  FMUL R2, R2, R3 ;  /* 0x0000000302027220 */ /* 0x000fc80000400000 */
[----:B--2---:R-:W-:Y:S01]  /*02b0*/  FFMA R12, R2, R12, R13 ;  /* 0x0000000c020c7223 */ /* 0x004fe2000000000d */
[----:B-1----:R-:W-:-:S04]  /*02c0*/  IMAD.WIDE R2, R0, 0x4, R4 ;  /* 0x0000000400027825 */ /* 0x002fc800078e0204 */
[----:B------:R-:W-:-:S04]  /*02d0*/  FSETP.GEU.AND P1, PT, R12, RZ, PT ;  /* 0x000000ff0c00720b */ /* 0x000fc80003f2e000 */
[----:B------:R-:W-:Y:S01]  /*02e0*/  FSEL R5, R12, RZ, P1 ;  /* 0x000000ff0c057208 */ /* 0x000fe20000800000 */
[----:B------:R-:W-:Y:S08]  /*02f0*/  @P0 EXIT ;  /* 0x000000000000094d */ /* 0x000ff00003800000 */
[----:B------:R-:W-:Y:S01]  /*0300*/  STG.E desc[UR4][R2.64], R5 ;  /* 0x0000000502007986 */ /* 0x000fe2000c101904 */
[----:B------:R-:W-:Y:S05]  /*0310*/  EXIT ;  /* 0x000000000000794d */ /* 0x000fea0003800000 */
.L_x_0:
[----:B------:R-:W-:-:S00]  /*0320*/  BRA `(.L_x_0) ;  /* 0xfffffffc00fc7947 */ /* 0x000fc0000383ffff */
[----:B------:R-:W-:-:S00]  /*0330*/  NOP ;  /* 0x0000000000007918 */ /* 0x000fc00000000000 */
        /* <DEDUP_REMOVED lines=12> */
.L_x_1:


//--------------------- .nv.global.init           --------------------------
	.section	.nv.global.init,"aw",@progbits
.nv.global.init:
	.type		_$_str,@object
	.size		_$_str,(_$_str_$_2 - _$_str)
_$_str:
        /*0000*/ 	.byte	0x5f, 0x5f, 0x43, 0x55, 0x44, 0x41, 0x5f, 0x46, 0x54, 0x5a, 0x00
	.type		_$_str_$_2,@object
	.size		_$_str_$_2,(.L_1 - _$_str_$_2)
_$_str_$_2:
        /*000b*/ 	.byte	0x5f, 0x5f, 0x43, 0x55, 0x44, 0x41, 0x5f, 0x50, 0x52, 0x45, 0x43, 0x5f, 0x53, 0x51, 0x52, 0x54
        /*001b*/ 	.byte	0x00
.L_1:


//--------------------- .nv.constant0.triton_poi_fused__native_batch_norm_legit_no_training_relu_6 --------------------------
	.section	.nv.constant0.triton_poi_fused__native_batch_norm_legit_no_training_relu_6,"a",@progbits
	.sectionflags	@""
	.align	4
.nv.constant0.triton_poi_fused__native_batch_norm_legit_no_training_relu_6:
	.zero		580
